//
// Generated by NVIDIA NVVM Compiler
//
// Compiler Build ID: CL-36424714
// Cuda compilation tools, release 13.0, V13.0.88
// Based on NVVM 20.0.0
//

.version 9.0
.target sm_100
.address_size 64

	// .globl	_Z14vec_add_float4PKfS0_Pfi

.visible .entry _Z14vec_add_float4PKfS0_Pfi(
	.param .u64 .ptr .align 1 _Z14vec_add_float4PKfS0_Pfi_param_0,
	.param .u64 .ptr .align 1 _Z14vec_add_float4PKfS0_Pfi_param_1,
	.param .u64 .ptr .align 1 _Z14vec_add_float4PKfS0_Pfi_param_2,
	.param .u32 _Z14vec_add_float4PKfS0_Pfi_param_3
)
{
	.reg .pred 	%p<8>;
	.reg .b32 	%r<12>;
	.reg .b32 	%f<41>;
	.reg .b64 	%rd<17>;

	ld.param.u64 	%rd7, [_Z14vec_add_float4PKfS0_Pfi_param_0];
	ld.param.u64 	%rd8, [_Z14vec_add_float4PKfS0_Pfi_param_1];
	ld.param.u64 	%rd9, [_Z14vec_add_float4PKfS0_Pfi_param_2];
	ld.param.u32 	%r3, [_Z14vec_add_float4PKfS0_Pfi_param_3];
	cvta.to.global.u64 	%rd1, %rd9;
	cvta.to.global.u64 	%rd2, %rd8;
	cvta.to.global.u64 	%rd3, %rd7;
	mov.u32 	%r4, %ntid.x;
	mov.u32 	%r5, %ctaid.x;
	mov.u32 	%r6, %tid.x;
	mad.lo.s32 	%r7, %r4, %r5, %r6;
	shl.b32 	%r1, %r7, 2;
	setp.ge.s32 	%p1, %r1, %r3;
	@%p1 bra 	$L__BB0_13;
	add.s32 	%r2, %r1, 3;
	setp.ge.s32 	%p2, %r2, %r3;
	@%p2 bra 	$L__BB0_3;
	mul.wide.s32 	%rd11, %r1, 4;
	add.s64 	%rd12, %rd3, %rd11;
	ld.global.v4.f32 	{%f37, %f38, %f39, %f29}, [%rd12];
	add.s64 	%rd13, %rd2, %rd11;
	ld.global.v4.f32 	{%f36, %f35, %f34, %f30}, [%rd13];
	add.f32 	%f40, %f29, %f30;
	bra.uni 	$L__BB0_7;
$L__BB0_3:
	mul.wide.s32 	%rd10, %r1, 4;
	add.s64 	%rd4, %rd3, %rd10;
	ld.global.f32 	%f37, [%rd4];
	add.s64 	%rd5, %rd2, %rd10;
	ld.global.f32 	%f36, [%rd5];
	add.s32 	%r8, %r1, 1;
	setp.ge.s32 	%p3, %r8, %r3;
	mov.f32 	%f35, 0f00000000;
	mov.f32 	%f38, %f35;
	@%p3 bra 	$L__BB0_5;
	ld.global.f32 	%f38, [%rd4+4];
	ld.global.f32 	%f35, [%rd5+4];
$L__BB0_5:
	add.s32 	%r9, %r1, 2;
	setp.ge.s32 	%p4, %r9, %r3;
	mov.f32 	%f34, 0f00000000;
	mov.f32 	%f40, 0f00000000;
	mov.f32 	%f39, %f34;
	@%p4 bra 	$L__BB0_7;
	ld.global.f32 	%f39, [%rd4+8];
	ld.global.f32 	%f34, [%rd5+8];
$L__BB0_7:
	setp.ge.s32 	%p5, %r2, %r3;
	add.f32 	%f23, %f37, %f36;
	add.f32 	%f24, %f38, %f35;
	add.f32 	%f25, %f39, %f34;
	@%p5 bra 	$L__BB0_9;
	mul.wide.s32 	%rd15, %r1, 4;
	add.s64 	%rd16, %rd1, %rd15;
	st.global.v4.f32 	[%rd16], {%f23, %f24, %f25, %f40};
	bra.uni 	$L__BB0_13;
$L__BB0_9:
	mul.wide.s32 	%rd14, %r1, 4;
	add.s64 	%rd6, %rd1, %rd14;
	st.global.f32 	[%rd6], %f23;
	add.s32 	%r10, %r1, 1;
	setp.ge.s32 	%p6, %r10, %r3;
	@%p6 bra 	$L__BB0_11;
	st.global.f32 	[%rd6+4], %f24;
$L__BB0_11:
	add.s32 	%r11, %r1, 2;
	setp.ge.s32 	%p7, %r11, %r3;
	@%p7 bra 	$L__BB0_13;
	st.global.f32 	[%rd6+8], %f25;
$L__BB0_13:
	ret;

}


// ===== COMPILED SASS (sm_100) =====

	.target	sm_100

	.elftype	@"ET_EXEC"


//--------------------- .note.nv.tkinfo           --------------------------
	.section	.note.nv.tkinfo,"",@"SHT_NOTE"
	.sectionflags	@"SHF_NOTE_NV_TKINFO"
	.tkinfo
        /*0018*/ 	.word	0x00000002
        /*0030*/ 	.string	""
        /*0030*/ 	.string	"ptxas"
        /*0030*/ 	.string	"Cuda compilation tools, release 13.0, V13.0.88"
        /*0030*/ 	.string	"Build cuda_13.0.r13.0/compiler.36424714_0"
        /*0030*/ 	.string	"-arch sm_100 -m 64 "



//--------------------- .note.nv.cuinfo           --------------------------
	.section	.note.nv.cuinfo,"",@"SHT_NOTE"
	.sectionflags	@"SHF_NOTE_NV_CUINFO"
        /*0018*/ 	.short	0x0002
        /*001a*/ 	.short	0x0064
        /*001c*/ 	.short	0x0082
	.zero		2


//--------------------- .nv.info                  --------------------------
	.section	.nv.info,"",@"SHT_CUDA_INFO"
	.align	4


	//----- nvinfo : EIATTR_REGCOUNT
	.align		4
        /*0000*/ 	.byte	0x04, 0x2f
        /*0002*/ 	.short	(.L_1 - .L_0)
	.align		4
.L_0:
        /*0004*/ 	.word	index@(_Z14vec_add_float4PKfS0_Pfi)
        /*0008*/ 	.word	0x00000010


	//----- nvinfo : EIATTR_FRAME_SIZE
	.align		4
.L_1:
        /*000c*/ 	.byte	0x04, 0x11
        /*000e*/ 	.short	(.L_3 - .L_2)
	.align		4
.L_2:
        /*0010*/ 	.word	index@(_Z14vec_add_float4PKfS0_Pfi)
        /*0014*/ 	.word	0x00000000


	//----- nvinfo : EIATTR_MIN_STACK_SIZE
	.align		4
.L_3:
        /*0018*/ 	.byte	0x04, 0x12
        /*001a*/ 	.short	(.L_5 - .L_4)
	.align		4
.L_4:
        /*001c*/ 	.word	index@(_Z14vec_add_float4PKfS0_Pfi)
        /*0020*/ 	.word	0x00000000
.L_5:


//--------------------- .nv.compat                --------------------------
	.section	.nv.compat,"",@"SHT_CUDA_COMPAT_INFO"
	.align	4
        /*0000*/ 	.byte	0x02, 0x09, 0x00, 0x00, 0x02, 0x02, 0x01, 0x00, 0x02, 0x05, 0x05, 0x00, 0x03, 0x07, 0x01, 0x01
        /*0010*/ 	.byte	0x02, 0x03, 0x00, 0x00, 0x02, 0x06, 0x01, 0x00, 0x04, 0x0b, 0x08, 0x00, 0x09, 0x00, 0x00, 0x00
        /*0020*/ 	.byte	0x00, 0x00, 0x00, 0x00


//--------------------- .nv.info._Z14vec_add_float4PKfS0_Pfi --------------------------
	.section	.nv.info._Z14vec_add_float4PKfS0_Pfi,"",@"SHT_CUDA_INFO"
	.sectionflags	@""
	.align	4


	//----- nvinfo : EIATTR_CUDA_API_VERSION
	.align		4
        /*0000*/ 	.byte	0x04, 0x37
        /*0002*/ 	.short	(.L_7 - .L_6)
.L_6:
        /*0004*/ 	.word	0x00000082


	//----- nvinfo : EIATTR_KPARAM_INFO
	.align		4
.L_7:
        /*0008*/ 	.byte	0x04, 0x17
        /*000a*/ 	.short	(.L_9 - .L_8)
.L_8:
        /*000c*/ 	.word	0x00000000
        /*0010*/ 	.short	0x0003
        /*0012*/ 	.short	0x0018
        /*0014*/ 	.byte	0x00, 0xf0, 0x11, 0x00


	//----- nvinfo : EIATTR_KPARAM_INFO
	.align		4
.L_9:
        /*0018*/ 	.byte	0x04, 0x17
        /*001a*/ 	.short	(.L_11 - .L_10)
.L_10:
        /*001c*/ 	.word	0x00000000
        /*0020*/ 	.short	0x0002
        /*0022*/ 	.short	0x0010
        /*0024*/ 	.byte	0x00, 0xf5, 0x21, 0x00


	//----- nvinfo : EIATTR_KPARAM_INFO
	.align		4
.L_11:
        /*0028*/ 	.byte	0x04, 0x17
        /*002a*/ 	.short	(.L_13 - .L_12)
.L_12:
        /*002c*/ 	.word	0x00000000
        /*0030*/ 	.short	0x0001
        /*0032*/ 	.short	0x0008
        /*0034*/ 	.byte	0x00, 0xf5, 0x21, 0x00


	//----- nvinfo : EIATTR_KPARAM_INFO
	.align		4
.L_13:
        /*0038*/ 	.byte	0x04, 0x17
        /*003a*/ 	.short	(.L_15 - .L_14)
.L_14:
        /*003c*/ 	.word	0x00000000
        /*0040*/ 	.short	0x0000
        /*0042*/ 	.short	0x0000
        /*0044*/ 	.byte	0x00, 0xf5, 0x21, 0x00


	//----- nvinfo : EIATTR_SPARSE_MMA_MASK
	.align		4
.L_15:
        /*0048*/ 	.byte	0x03, 0x50
        /*004a*/ 	.short	0x0000


	//----- nvinfo : EIATTR_MAXREG_COUNT
	.align		4
        /*004c*/ 	.byte	0x03, 0x1b
        /*004e*/ 	.short	0x00ff


	//----- nvinfo : EIATTR_MERCURY_ISA_VERSION
	.align		4
        /*0050*/ 	.byte	0x03, 0x5f
        /*0052*/ 	.short	0x0101


	//----- nvinfo : EIATTR_VRC_CTA_INIT_COUNT
	.align		4
        /*0054*/ 	.byte	0x02, 0x4a
	.zero		1
	.zero		1


	//----- nvinfo : EIATTR_EXIT_INSTR_OFFSETS
	.align		4
        /*0058*/ 	.byte	0x04, 0x1c
        /*005a*/ 	.short	(.L_17 - .L_16)


	//   ....[0]....
.L_16:
        /*005c*/ 	.word	0x00000080


	//   ....[1]....
        /*0060*/ 	.word	0x000002f0


	//   ....[2]....
        /*0064*/ 	.word	0x00000380


	//   ....[3]....
        /*0068*/ 	.word	0x000003a0


	//----- nvinfo : EIATTR_CRS_STACK_SIZE
	.align		4
.L_17:
        /*006c*/ 	.byte	0x04, 0x1e
        /*006e*/ 	.short	(.L_19 - .L_18)
.L_18:
        /*0070*/ 	.word	0x00000000


	//----- nvinfo : EIATTR_CBANK_PARAM_SIZE
	.align		4
.L_19:
        /*0074*/ 	.byte	0x03, 0x19
        /*0076*/ 	.short	0x001c


	//----- nvinfo : EIATTR_PARAM_CBANK
	.align		4
        /*0078*/ 	.byte	0x04, 0x0a
        /*007a*/ 	.short	(.L_21 - .L_20)
	.align		4
.L_20:
        /*007c*/ 	.word	index@(.nv.constant0._Z14vec_add_float4PKfS0_Pfi)
        /*0080*/ 	.short	0x0380
        /*0082*/ 	.short	0x001c


	//----- nvinfo : EIATTR_SW_WAR
	.align		4
.L_21:
        /*0084*/ 	.byte	0x04, 0x36
        /*0086*/ 	.short	(.L_23 - .L_22)
.L_22:
        /*0088*/ 	.word	0x00000008
.L_23:


//--------------------- .nv.callgraph             --------------------------
	.section	.nv.callgraph,"",@"SHT_CUDA_CALLGRAPH"
	.align	4
	.sectionentsize	8
	.align		4
        /*0000*/ 	.word	0x00000000
	.align		4
        /*0004*/ 	.word	0xffffffff
	.align		4
        /*0008*/ 	.word	0x00000000
	.align		4
        /*000c*/ 	.word	0xfffffffe
	.align		4
        /*0010*/ 	.word	0x00000000
	.align		4
        /*0014*/ 	.word	0xfffffffd
	.align		4
        /*0018*/ 	.word	0x00000000
	.align		4
        /*001c*/ 	.word	0xfffffffc


//--------------------- .text._Z14vec_add_float4PKfS0_Pfi --------------------------
	.section	.text._Z14vec_add_float4PKfS0_Pfi,"ax",@progbits
	.align	128
        .global         _Z14vec_add_float4PKfS0_Pfi
        .type           _Z14vec_add_float4PKfS0_Pfi,@function
        .size           _Z14vec_add_float4PKfS0_Pfi,(.L_x_4 - _Z14vec_add_float4PKfS0_Pfi)
        .other          _Z14vec_add_float4PKfS0_Pfi,@"STO_CUDA_ENTRY STV_DEFAULT"
_Z14vec_add_float4PKfS0_Pfi:
.text._Z14vec_add_float4PKfS0_Pfi:
[----:B------:R-:W-:Y:S01]  /*0000*/  LDC R1, c[0x0][0x37c] ;  /* 0x0000df00ff017b82 */ /* 0x000fe20000000800 */
[----:B------:R-:W0:Y:S01]  /*0010*/  S2R R0, SR_CTAID.X ;  /* 0x0000000000007919 */ /* 0x000e220000002500 */
[----:B------:R-:W0:Y:S01]  /*0020*/  LDCU UR4, c[0x0][0x360] ;  /* 0x00006c00ff0477ac */ /* 0x000e220008000800 */
[----:B------:R-:W0:Y:S01]  /*0030*/  S2R R3, SR_TID.X ;  /* 0x0000000000037919 */ /* 0x000e220000002100 */
[----:B------:R-:W1:Y:S01]  /*0040*/  LDCU UR6, c[0x0][0x398] ;  /* 0x00007300ff0677ac */ /* 0x000e620008000800 */
[----:B0-----:R-:W-:-:S05]  /*0050*/  IMAD R0, R0, UR4, R3 ;  /* 0x0000000400007c24 */ /* 0x001fca000f8e0203 */
[----:B------:R-:W-:-:S04]  /*0060*/  SHF.L.U32 R0, R0, 0x2, RZ ;  /* 0x0000000200007819 */ /* 0x000fc800000006ff */
[----:B-1----:R-:W-:-:S13]  /*0070*/  ISETP.GE.AND P0, PT, R0, UR6, PT ;  /* 0x0000000600007c0c */ /* 0x002fda000bf06270 */
[----:B------:R-:W-:Y:S05]  /*0080*/  @P0 EXIT ;  /* 0x000000000000094d */ /* 0x000fea0003800000 */
[----:B------:R-:W-:Y:S01]  /*0090*/  IADD3 R2, PT, PT, R0, 0x3, RZ ;  /* 0x0000000300027810 */ /* 0x000fe20007ffe0ff */
[----:B------:R-:W0:Y:S01]  /*00a0*/  LDCU.64 UR4, c[0x0][0x358] ;  /* 0x00006b00ff0477ac */ /* 0x000e220008000a00 */
[----:B------:R-:W-:Y:S02]  /*00b0*/  BSSY.RECONVERGENT B0, `(.L_x_0) ;  /* 0x000001d000007945 */ /* 0x000fe40003800200 */
[----:B------:R-:W-:-:S13]  /*00c0*/  ISETP.GE.AND P0, PT, R2, UR6, PT ;  /* 0x0000000602007c0c */ /* 0x000fda000bf06270 */
[----:B------:R-:W-:Y:S05]  /*00d0*/  @P0 BRA `(.L_x_1) ;  /* 0x0000000000200947 */ /* 0x000fea0003800000 */
[----:B------:R-:W1:Y:S08]  /*00e0*/  LDC.64 R4, c[0x0][0x380] ;  /* 0x0000e000ff047b82 */ /* 0x000e700000000a00 */
[----:B------:R-:W2:Y:S01]  /*00f0*/  LDC.64 R8, c[0x0][0x388] ;  /* 0x0000e200ff087b82 */ /* 0x000ea20000000a00 */
[----:B-1----:R-:W-:-:S06]  /*0100*/  IMAD.WIDE R4, R0, 0x4, R4 ;  /* 0x0000000400047825 */ /* 0x002fcc00078e0204 */
[----:B0-----:R-:W3:Y:S01]  /*0110*/  LDG.E.128 R4, desc[UR4][R4.64] ;  /* 0x0000000404047981 */ /* 0x001ee2000c1e1d00 */
[----:B--2---:R-:W-:-:S06]  /*0120*/  IMAD.WIDE R8, R0, 0x4, R8 ;  /* 0x0000000400087825 */ /* 0x004fcc00078e0208 */
[----:B------:R-:W3:Y:S02]  /*0130*/  LDG.E.128 R8, desc[UR4][R8.64] ;  /* 0x0000000408087981 */ /* 0x000ee4000c1e1d00 */
[----:B---3--:R-:W-:Y:S01]  /*0140*/  FADD R7, R7, R11 ;  /* 0x0000000b07077221 */ /* 0x008fe20000000000 */
[----:B------:R-:W-:Y:S06]  /*0150*/  BRA `(.L_x_2) ;  /* 0x0000000000487947 */ /* 0x000fec0003800000 */
.L_x_1:
[----:B------:R-:W1:Y:S01]  /*0160*/  LDC.64 R10, c[0x0][0x388] ;  /* 0x0000e200ff0a7b82 */ /* 0x000e620000000a00 */
[C---:B------:R-:W-:Y:S01]  /*0170*/  VIADD R5, R0.reuse, 0x2 ;  /* 0x0000000200057836 */ /* 0x040fe20000000000 */
[----:B------:R-:W-:Y:S02]  /*0180*/  IADD3 R4, PT, PT, R0, 0x1, RZ ;  /* 0x0000000100047810 */ /* 0x000fe40007ffe0ff */
[----:B------:R-:W-:Y:S02]  /*0190*/  CS2R R6, SRZ ;  /* 0x0000000000067805 */ /* 0x000fe4000001ff00 */
[----:B------:R-:W-:Y:S02]  /*01a0*/  MOV R9, RZ ;  /* 0x000000ff00097202 */ /* 0x000fe40000000f00 */
[----:B------:R-:W-:Y:S01]  /*01b0*/  ISETP.GE.AND P1, PT, R4, UR6, PT ;  /* 0x0000000604007c0c */ /* 0x000fe2000bf26270 */
[----:B------:R-:W2:Y:S01]  /*01c0*/  LDC.64 R2, c[0x0][0x380] ;  /* 0x0000e000ff027b82 */ /* 0x000ea20000000a00 */
[----:B------:R-:W-:Y:S01]  /*01d0*/  ISETP.GE.AND P2, PT, R5, UR6, PT ;  /* 0x0000000605007c0c */ /* 0x000fe2000bf46270 */
[----:B------:R-:W-:-:S02]  /*01e0*/  HFMA2 R5, -RZ, RZ, 0, 0 ;  /* 0x00000000ff057431 */ /* 0x000fc400000001ff */
[----:B-1----:R-:W-:-:S04]  /*01f0*/  IMAD.WIDE R12, R0, 0x4, R10 ;  /* 0x00000004000c7825 */ /* 0x002fc800078e020a */
[----:B------:R-:W-:-:S04]  /*0200*/  IMAD.MOV.U32 R10, RZ, RZ, RZ ;  /* 0x000000ffff0a7224 */ /* 0x000fc800078e00ff */
[----:B0-----:R0:W5:Y:S01]  /*0210*/  @!P1 LDG.E R9, desc[UR4][R12.64+0x4] ;  /* 0x000004040c099981 */ /* 0x001162000c1e1900 */
[----:B--2---:R-:W-:-:S03]  /*0220*/  IMAD.WIDE R2, R0, 0x4, R2 ;  /* 0x0000000400027825 */ /* 0x004fc600078e0202 */
[----:B------:R0:W5:Y:S04]  /*0230*/  LDG.E R8, desc[UR4][R12.64] ;  /* 0x000000040c087981 */ /* 0x000168000c1e1900 */
[----:B------:R0:W5:Y:S04]  /*0240*/  @!P1 LDG.E R5, desc[UR4][R2.64+0x4] ;  /* 0x0000040402059981 */ /* 0x000168000c1e1900 */
[----:B------:R0:W5:Y:S04]  /*0250*/  @!P2 LDG.E R6, desc[UR4][R2.64+0x8] ;  /* 0x000008040206a981 */ /* 0x000168000c1e1900 */
[----:B------:R0:W5:Y:S04]  /*0260*/  LDG.E R4, desc[UR4][R2.64] ;  /* 0x0000000402047981 */ /* 0x000168000c1e1900 */
[----:B------:R0:W5:Y:S02]  /*0270*/  @!P2 LDG.E R10, desc[UR4][R12.64+0x8] ;  /* 0x000008040c0aa981 */ /* 0x000164000c1e1900 */
.L_x_2:
[----:B------:R-:W-:Y:S05]  /*0280*/  BSYNC.RECONVERGENT B0 ;  /* 0x0000000000007941 */ /* 0x000fea0003800200 */
.L_x_0:
[----:B0-----:R-:W0:Y:S01]  /*0290*/  @!P0 LDC.64 R2, c[0x0][0x390] ;  /* 0x0000e400ff028b82 */ /* 0x001e220000000a00 */
[----:B-----5:R-:W-:Y:S01]  /*02a0*/  FADD R4, R8, R4 ;  /* 0x0000000408047221 */ /* 0x020fe20000000000 */
[----:B------:R-:W-:Y:S01]  /*02b0*/  FADD R5, R9, R5 ;  /* 0x0000000509057221 */ /* 0x000fe20000000000 */
[----:B------:R-:W-:Y:S01]  /*02c0*/  FADD R6, R10, R6 ;  /* 0x000000060a067221 */ /* 0x000fe20000000000 */
[----:B0-----:R-:W-:-:S05]  /*02d0*/  @!P0 IMAD.WIDE R2, R0, 0x4, R2 ;  /* 0x0000000400028825 */ /* 0x001fca00078e0202 */
[----:B------:R0:W-:Y:S01]  /*02e0*/  @!P0 STG.E.128 desc[UR4][R2.64], R4 ;  /* 0x0000000402008986 */ /* 0x0001e2000c101d04 */
[----:B------:R-:W-:Y:S05]  /*02f0*/  @!P0 EXIT ;  /* 0x000000000000894d */ /* 0x000fea0003800000 */
[----:B0-----:R-:W0:Y:S01]  /*0300*/  LDC.64 R2, c[0x0][0x390] ;  /* 0x0000e400ff027b82 */ /* 0x001e220000000a00 */
[----:B------:R-:W-:-:S04]  /*0310*/  IADD3 R7, PT, PT, R0, 0x1, RZ ;  /* 0x0000000100077810 */ /* 0x000fc80007ffe0ff */
[----:B------:R-:W-:Y:S02]  /*0320*/  ISETP.GE.AND P0, PT, R7, UR6, PT ;  /* 0x0000000607007c0c */ /* 0x000fe4000bf06270 */
[----:B------:R-:W-:-:S04]  /*0330*/  IADD3 R7, PT, PT, R0, 0x2, RZ ;  /* 0x0000000200077810 */ /* 0x000fc80007ffe0ff */
[----:B------:R-:W-:Y:S01]  /*0340*/  ISETP.GE.AND P1, PT, R7, UR6, PT ;  /* 0x0000000607007c0c */ /* 0x000fe2000bf26270 */
[----:B0-----:R-:W-:-:S05]  /*0350*/  IMAD.WIDE R2, R0, 0x4, R2 ;  /* 0x0000000400027825 */ /* 0x001fca00078e0202 */
[----:B------:R0:W-:Y:S04]  /*0360*/  STG.E desc[UR4][R2.64], R4 ;  /* 0x0000000402007986 */ /* 0x0001e8000c101904 */
[----:B------:R0:W-:Y:S03]  /*0370*/  @!P0 STG.E desc[UR4][R2.64+0x4], R5 ;  /* 0x0000040502008986 */ /* 0x0001e6000c101904 */
[----:B------:R-:W-:Y:S05]  /*0380*/  @P1 EXIT ;  /* 0x000000000000194d */ /* 0x000fea0003800000 */
[----:B------:R-:W-:Y:S01]  /*0390*/  STG.E desc[UR4][R2.64+0x8], R6 ;  /* 0x0000080602007986 */ /* 0x000fe2000c101904 */
[----:B------:R-:W-:Y:S05]  /*03a0*/  EXIT ;  /* 0x000000000000794d */ /* 0x000fea0003800000 */
.L_x_3:
[----:B------:R-:W-:-:S00]  /*03b0*/  BRA `(.L_x_3) ;  /* 0xfffffffc00fc7947 */ /* 0x000fc0000383ffff */
[----:B------:R-:W-:-:S00]  /*03c0*/  NOP ;  /* 0x0000000000007918 */ /* 0x000fc00000000000 */
        /* <DEDUP_REMOVED lines=11> */
.L_x_4:


//--------------------- .nv.shared.reserved.0     --------------------------
	.section	.nv.shared.reserved.0,"aw",@nobits
	.weak		__nv_reservedSMEM_offset_0_alias
	.size		__nv_reservedSMEM_offset_0_alias, 0, 64
	.other		__nv_reservedSMEM_offset_0_alias,@"STO_CUDA_RESERVED_SHARED STV_DEFAULT"
__nv_reservedSMEM_offset_0_alias:
	.zero		0
	.zero		64


//--------------------- .nv.constant0._Z14vec_add_float4PKfS0_Pfi --------------------------
	.section	.nv.constant0._Z14vec_add_float4PKfS0_Pfi,"a",@progbits
	.sectionflags	@""
	.align	4
.nv.constant0._Z14vec_add_float4PKfS0_Pfi:
	.zero		924


//--------------------- SYMBOLS --------------------------

	.type		.nv.reservedSmem.offset0,@object
	.size		.nv.reservedSmem.offset0,0x4
